	.headerflags	@"EF_CUDA_TEXMODE_UNIFIED EF_CUDA_64BIT_ADDRESS EF_CUDA_ACCELERATORS EF_CUDA_SM90 EF_CUDA_VIRTUAL_SM(EF_CUDA_SM90)"
	.elftype	@"ET_EXEC"


//--------------------- .nv.info                  --------------------------
	.section	.nv.info,"",@"SHT_CUDA_INFO"
	.align	4


	//----- nvinfo : EIATTR_REGCOUNT
	.align		4
        /*0000*/ 	.byte	0x04, 0x2f
        /*0002*/ 	.short	(.L_3 - .L_2)
	.align		4
.L_2:
        /*0004*/ 	.word	index@(triton_poi_fused__native_batch_norm_legit_no_training_cat_relu_54)
        /*0008*/ 	.word	0x00000017


	//----- nvinfo : EIATTR_MIN_STACK_SIZE
	.align		4
.L_3:
        /*000c*/ 	.byte	0x04, 0x12
        /*000e*/ 	.short	(.L_5 - .L_4)
	.align		4
.L_4:
        /*0010*/ 	.word	index@(triton_poi_fused__native_batch_norm_legit_no_training_cat_relu_54)
        /*0014*/ 	.word	0x00000000


	//----- nvinfo : EIATTR_FRAME_SIZE
	.align		4
.L_5:
        /*0018*/ 	.byte	0x04, 0x11
        /*001a*/ 	.short	(.L_7 - .L_6)
	.align		4
.L_6:
        /*001c*/ 	.word	index@(triton_poi_fused__native_batch_norm_legit_no_training_cat_relu_54)
        /*0020*/ 	.word	0x00000000


	//----- nvinfo : EIATTR_MIN_STACK_SIZE
	.align		4
.L_7:
        /*0024*/ 	.byte	0x04, 0x12
        /*0026*/ 	.short	(.L_9 - .L_8)
	.align		4
.L_8:
        /*0028*/ 	.word	index@(triton_poi_fused__native_batch_norm_legit_no_training_cat_relu_54)
        /*002c*/ 	.word	0x00000000
.L_9:


//--------------------- .nv.info.triton_poi_fused__native_batch_norm_legit_no_training_cat_relu_54 --------------------------
	.section	.nv.info.triton_poi_fused__native_batch_norm_legit_no_training_cat_relu_54,"",@"SHT_CUDA_INFO"
	.sectionflags	@""
	.align	4


	//----- nvinfo : EIATTR_CUDA_API_VERSION
	.align		4
        /*0000*/ 	.byte	0x04, 0x37
        /*0002*/ 	.short	(.L_11 - .L_10)
.L_10:
        /*0004*/ 	.word	0x0000007c


	//----- nvinfo : EIATTR_KPARAM_INFO
	.align		4
.L_11:
        /*0008*/ 	.byte	0x04, 0x17
        /*000a*/ 	.short	(.L_13 - .L_12)
.L_12:
        /*000c*/ 	.word	0x00000000
        /*0010*/ 	.short	0x0008
        /*0012*/ 	.short	0x0040
        /*0014*/ 	.byte	0x00, 0xf0, 0x11, 0x00


	//----- nvinfo : EIATTR_KPARAM_INFO
	.align		4
.L_13:
        /*0018*/ 	.byte	0x04, 0x17
        /*001a*/ 	.short	(.L_15 - .L_14)
.L_14:
        /*001c*/ 	.word	0x00000000
        /*0020*/ 	.short	0x0007
        /*0022*/ 	.short	0x0038
        /*0024*/ 	.byte	0x00, 0xf4, 0x21, 0x00


	//----- nvinfo : EIATTR_KPARAM_INFO
	.align		4
.L_15:
        /*0028*/ 	.byte	0x04, 0x17
        /*002a*/ 	.short	(.L_17 - .L_16)
.L_16:
        /*002c*/ 	.word	0x00000000
        /*0030*/ 	.short	0x0006
        /*0032*/ 	.short	0x0030
        /*0034*/ 	.byte	0x00, 0xf4, 0x21, 0x00


	//----- nvinfo : EIATTR_KPARAM_INFO
	.align		4
.L_17:
        /*0038*/ 	.byte	0x04, 0x17
        /*003a*/ 	.short	(.L_19 - .L_18)
.L_18:
        /*003c*/ 	.word	0x00000000
        /*0040*/ 	.short	0x0005
        /*0042*/ 	.short	0x0028
        /*0044*/ 	.byte	0x00, 0xf4, 0x21, 0x00


	//----- nvinfo : EIATTR_KPARAM_INFO
	.align		4
.L_19:
        /*0048*/ 	.byte	0x04, 0x17
        /*004a*/ 	.short	(.L_21 - .L_20)
.L_20:
        /*004c*/ 	.word	0x00000000
        /*0050*/ 	.short	0x0004
        /*0052*/ 	.short	0x0020
        /*0054*/ 	.byte	0x00, 0xf4, 0x21, 0x00


	//----- nvinfo : EIATTR_KPARAM_INFO
	.align		4
.L_21:
        /*0058*/ 	.byte	0x04, 0x17
        /*005a*/ 	.short	(.L_23 - .L_22)
.L_22:
        /*005c*/ 	.word	0x00000000
        /*0060*/ 	.short	0x0003
        /*0062*/ 	.short	0x0018
        /*0064*/ 	.byte	0x00, 0xf4, 0x21, 0x00


	//----- nvinfo : EIATTR_KPARAM_INFO
	.align		4
.L_23:
        /*0068*/ 	.byte	0x04, 0x17
        /*006a*/ 	.short	(.L_25 - .L_24)
.L_24:
        /*006c*/ 	.word	0x00000000
        /*0070*/ 	.short	0x0002
        /*0072*/ 	.short	0x0010
        /*0074*/ 	.byte	0x00, 0xf4, 0x21, 0x00


	//----- nvinfo : EIATTR_KPARAM_INFO
	.align		4
.L_25:
        /*0078*/ 	.byte	0x04, 0x17
        /*007a*/ 	.short	(.L_27 - .L_26)
.L_26:
        /*007c*/ 	.word	0x00000000
        /*0080*/ 	.short	0x0001
        /*0082*/ 	.short	0x0008
        /*0084*/ 	.byte	0x00, 0xf4, 0x21, 0x00


	//----- nvinfo : EIATTR_KPARAM_INFO
	.align		4
.L_27:
        /*0088*/ 	.byte	0x04, 0x17
        /*008a*/ 	.short	(.L_29 - .L_28)
.L_28:
        /*008c*/ 	.word	0x00000000
        /*0090*/ 	.short	0x0000
        /*0092*/ 	.short	0x0000
        /*0094*/ 	.byte	0x00, 0xf4, 0x21, 0x00


	//----- nvinfo : EIATTR_SPARSE_MMA_MASK
	.align		4
.L_29:
        /*0098*/ 	.byte	0x03, 0x50
        /*009a*/ 	.short	0x0000


	//----- nvinfo : EIATTR_MAXREG_COUNT
	.align		4
        /*009c*/ 	.byte	0x03, 0x1b
        /*009e*/ 	.short	0x00ff


	//----- nvinfo : EIATTR_EXIT_INSTR_OFFSETS
	.align		4
        /*00a0*/ 	.byte	0x04, 0x1c
        /*00a2*/ 	.short	(.L_31 - .L_30)


	//   ....[0]....
.L_30:
        /*00a4*/ 	.word	0x000004d0


	//   ....[1]....
        /*00a8*/ 	.word	0x000004f0


	//----- nvinfo : EIATTR_REQNTID
	.align		4
.L_31:
        /*00ac*/ 	.byte	0x04, 0x10
        /*00ae*/ 	.short	(.L_33 - .L_32)
.L_32:
        /*00b0*/ 	.word	0x00000080
        /*00b4*/ 	.word	0x00000001
        /*00b8*/ 	.word	0x00000001


	//----- nvinfo : EIATTR_CBANK_PARAM_SIZE
	.align		4
.L_33:
        /*00bc*/ 	.byte	0x03, 0x19
        /*00be*/ 	.short	0x0044


	//----- nvinfo : EIATTR_PARAM_CBANK
	.align		4
        /*00c0*/ 	.byte	0x04, 0x0a
        /*00c2*/ 	.short	(.L_35 - .L_34)
	.align		4
.L_34:
        /*00c4*/ 	.word	index@(.nv.constant0.triton_poi_fused__native_batch_norm_legit_no_training_cat_relu_54)
        /*00c8*/ 	.short	0x0210
        /*00ca*/ 	.short	0x0044


	//----- nvinfo : EIATTR_SW_WAR
	.align		4
.L_35:
        /*00cc*/ 	.byte	0x04, 0x36
        /*00ce*/ 	.short	(.L_37 - .L_36)
.L_36:
        /*00d0*/ 	.word	0x00000008
.L_37:


//--------------------- .nv.callgraph             --------------------------
	.section	.nv.callgraph,"",@"SHT_CUDA_CALLGRAPH"
	.align	4
	.sectionentsize	8
	.align		4
        /*0000*/ 	.word	0x00000000
	.align		4
        /*0004*/ 	.word	0xffffffff
	.align		4
        /*0008*/ 	.word	0x00000000
	.align		4
        /*000c*/ 	.word	0xfffffffe
	.align		4
        /*0010*/ 	.word	0x00000000
	.align		4
        /*0014*/ 	.word	0xfffffffd
	.align		4
        /*0018*/ 	.word	0x00000000
	.align		4
        /*001c*/ 	.word	0xfffffffc


//--------------------- .nv.constant4             --------------------------
	.section	.nv.constant4,"a",@progbits
	.align	8
	.align		8
.nv.constant4:
        /*0000*/ 	.dword	_$_str
	.align		8
        /*0008*/ 	.dword	_$_str_$_2


//--------------------- .text.triton_poi_fused__native_batch_norm_legit_no_training_cat_relu_54 --------------------------
	.section	.text.triton_poi_fused__native_batch_norm_legit_no_training_cat_relu_54,"ax",@progbits
	.align	128
        .global         triton_poi_fused__native_batch_norm_legit_no_training_cat_relu_54
        .type           triton_poi_fused__native_batch_norm_legit_no_training_cat_relu_54,@function
        .size           triton_poi_fused__native_batch_norm_legit_no_training_cat_relu_54,(.L_x_1 - triton_poi_fused__native_batch_norm_legit_no_training_cat_relu_54)
        .other          triton_poi_fused__native_batch_norm_legit_no_training_cat_relu_54,@"STO_CUDA_ENTRY STV_DEFAULT"
triton_poi_fused__native_batch_norm_legit_no_training_cat_relu_54:
.text.triton_poi_fused__native_batch_norm_legit_no_training_cat_relu_54:
[----:B------:R-:W0:Y:S01]  /*0000*/  LDC R1, c[0x0][0x28] ;  /* 0x00000a00ff017b82 */ /* 0x000e220000000800 */
[----:B------:R-:W1:Y:S07]  /*0010*/  S2R R0, SR_TID.X ;  /* 0x0000000000007919 */ /* 0x000e6e0000002100 */
[----:B------:R-:W2:Y:S01]  /*0020*/  LDC.64 R12, c[0x0][0x228] ;  /* 0x00008a00ff0c7b82 */ /* 0x000ea20000000a00 */
[----:B------:R-:W-:Y:S01]  /*0030*/  ULDC.64 UR4, c[0x0][0x208] ;  /* 0x0000820000047ab9 */ /* 0x000fe20000000a00 */
[----:B------:R-:W-:Y:S01]  /*0040*/  ULDC.64 UR6, c[0x0][0x218] ;  /* 0x0000860000067ab9 */ /* 0x000fe20000000a00 */
[----:B------:R-:W3:Y:S05]  /*0050*/  S2R R3, SR_CTAID.X ;  /* 0x0000000000037919 */ /* 0x000eea0000002500 */
[----:B------:R-:W4:Y:S08]  /*0060*/  LDC.64 R10, c[0x0][0x210] ;  /* 0x00008400ff0a7b82 */ /* 0x000f300000000a00 */
[----:B------:R-:W5:Y:S01]  /*0070*/  LDC.64 R8, c[0x0][0x220] ;  /* 0x00008800ff087b82 */ /* 0x000f620000000a00 */
[----:B-1----:R-:W-:-:S05]  /*0080*/  LOP3.LUT R0, R0, 0x7f, RZ, 0xc0, !PT ;  /* 0x0000007f00007812 */ /* 0x002fca00078ec0ff */
[----:B---3--:R-:W-:-:S05]  /*0090*/  IMAD R0, R3, 0x80, R0 ;  /* 0x0000008003007824 */ /* 0x008fca00078e0200 */
[----:B------:R-:W-:Y:S02]  /*00a0*/  SHF.R.S32.HI R3, RZ, 0x1f, R0 ;  /* 0x0000001fff037819 */ /* 0x000fe40000011400 */
[----:B------:R-:W-:Y:S02]  /*00b0*/  ISETP.GE.AND P0, PT, R0, 0x2600, PT ;  /* 0x000026000000780c */ /* 0x000fe40003f06270 */
[----:B------:R-:W-:-:S04]  /*00c0*/  LEA.HI R4, R3, R0, RZ, 0x2 ;  /* 0x0000000003047211 */ /* 0x000fc800078f10ff */
[----:B------:R-:W-:-:S05]  /*00d0*/  SHF.R.S32.HI R3, RZ, 0x2, R4 ;  /* 0x00000002ff037819 */ /* 0x000fca0000011404 */
[----:B------:R-:W-:-:S05]  /*00e0*/  IMAD.HI R2, R3, 0x6bca1af3, RZ ;  /* 0x6bca1af303027827 */ /* 0x000fca00078e02ff */
[----:B------:R-:W-:-:S04]  /*00f0*/  SHF.R.U32.HI R5, RZ, 0x1f, R2 ;  /* 0x0000001fff057819 */ /* 0x000fc80000011602 */
[----:B------:R-:W-:-:S05]  /*0100*/  LEA.HI.SX32 R2, R2, R5, 0x18 ;  /* 0x0000000502027211 */ /* 0x000fca00078fc2ff */
[----:B------:R-:W-:Y:S02]  /*0110*/  IMAD R3, R2, -0x260, R3 ;  /* 0xfffffda002037824 */ /* 0x000fe400078e0203 */
[----:B------:R-:W-:Y:S02]  /*0120*/  IMAD.MOV.U32 R2, RZ, RZ, RZ ;  /* 0x000000ffff027224 */ /* 0x000fe400078e00ff */
[----:B--2---:R-:W-:-:S05]  /*0130*/  IMAD.WIDE R12, R3, 0x4, R12 ;  /* 0x00000004030c7825 */ /* 0x004fca00078e020c */
[----:B------:R1:W2:Y:S01]  /*0140*/  @!P0 LDG.E.EL R2, desc[UR4][R12.64] ;  /* 0x000000040c028981 */ /* 0x0002a2000c2e1900 */
[----:B------:R-:W-:Y:S01]  /*0150*/  IMAD.HI R5, R0, 0x6bca1af3, RZ ;  /* 0x6bca1af300057827 */ /* 0x000fe200078e02ff */
[----:B------:R-:W-:Y:S02]  /*0160*/  LOP3.LUT R15, R4, 0xfffffffc, RZ, 0xc0, !PT ;  /* 0xfffffffc040f7812 */ /* 0x000fe400078ec0ff */
[C---:B------:R-:W-:Y:S01]  /*0170*/  ISETP.GE.AND P1, PT, R3.reuse, 0x240, PT ;  /* 0x000002400300780c */ /* 0x040fe20003f26270 */
[----:B------:R-:W-:Y:S01]  /*0180*/  IMAD.SHL.U32 R14, R3, 0x4, RZ ;  /* 0x00000004030e7824 */ /* 0x000fe200078e00ff */
[----:B------:R-:W-:Y:S01]  /*0190*/  SHF.R.U32.HI R6, RZ, 0x1f, R5 ;  /* 0x0000001fff067819 */ /* 0x000fe20000011605 */
[C---:B------:R-:W-:Y:S01]  /*01a0*/  IMAD.IADD R15, R0.reuse, 0x1, -R15 ;  /* 0x00000001000f7824 */ /* 0x040fe200078e0a0f */
[----:B------:R-:W-:Y:S02]  /*01b0*/  ISETP.LT.AND P2, PT, R0, 0x2600, !P1 ;  /* 0x000026000000780c */ /* 0x000fe40004f41270 */
[----:B------:R-:W-:-:S02]  /*01c0*/  LEA.HI.SX32 R17, R5, R6, 0x16 ;  /* 0x0000000605117211 */ /* 0x000fc400078fb2ff */
[----:B------:R-:W3:Y:S01]  /*01d0*/  LDC.64 R6, c[0x0][0x230] ;  /* 0x00008c00ff067b82 */ /* 0x000ee20000000a00 */
[----:B------:R-:W-:Y:S02]  /*01e0*/  ISETP.GT.AND P3, PT, R3, 0x23f, !P0 ;  /* 0x0000023f0300780c */ /* 0x000fe40004764270 */
[C---:B------:R-:W-:Y:S02]  /*01f0*/  IMAD.SHL.U32 R16, R17.reuse, 0x80, RZ ;  /* 0x0000008011107824 */ /* 0x040fe400078e00ff */
[----:B-1----:R-:W-:-:S03]  /*0200*/  IMAD R12, R17, -0x980, R0 ;  /* 0xfffff680110c7824 */ /* 0x002fc600078e0200 */
[----:B------:R-:W1:Y:S01]  /*0210*/  LDC.64 R4, c[0x0][0x238] ;  /* 0x00008e00ff047b82 */ /* 0x000e620000000a00 */
[----:B------:R-:W-:Y:S01]  /*0220*/  IADD3 R19, P4, P5, R14, R15, R16 ;  /* 0x0000000f0e137210 */ /* 0x000fe20007d9e010 */
[----:B------:R-:W-:Y:S01]  /*0230*/  IMAD R17, R17, 0x900, R12 ;  /* 0x0000090011117824 */ /* 0x000fe200078e020c */
[----:B------:R-:W-:Y:S02]  /*0240*/  SHF.R.S32.HI R13, RZ, 0x1f, R16 ;  /* 0x0000001fff0d7819 */ /* 0x000fe40000011410 */
[----:B------:R-:W-:Y:S01]  /*0250*/  SHF.R.S32.HI R15, RZ, 0x1f, R15 ;  /* 0x0000001fff0f7819 */ /* 0x000fe2000001140f */
[----:B----4-:R-:W-:Y:S01]  /*0260*/  IMAD.WIDE R16, R17, 0x4, R10 ;  /* 0x0000000411107825 */ /* 0x010fe200078e020a */
[----:B------:R-:W-:Y:S02]  /*0270*/  SHF.R.S32.HI R14, RZ, 0x1f, R14 ;  /* 0x0000001fff0e7819 */ /* 0x000fe4000001140e */
[----:B------:R-:W-:Y:S02]  /*0280*/  CS2R R10, SRZ ;  /* 0x00000000000a7805 */ /* 0x000fe4000001ff00 */
[----:B------:R-:W-:-:S02]  /*0290*/  IADD3.X R14, R14, R15, R13, P4, P5 ;  /* 0x0000000f0e0e7210 */ /* 0x000fc400027ea40d */
[----:B------:R-:W-:Y:S02]  /*02a0*/  CS2R R12, SRZ ;  /* 0x00000000000c7805 */ /* 0x000fe4000001ff00 */
[----:B------:R-:W-:-:S04]  /*02b0*/  LEA R18, P4, R19, UR6, 0x2 ;  /* 0x0000000613127c11 */ /* 0x000fc8000f8810ff */
[----:B------:R-:W-:Y:S01]  /*02c0*/  LEA.HI.X R19, R19, UR7, R14, 0x2, P4 ;  /* 0x0000000713137c11 */ /* 0x000fe2000a0f140e */
[----:B------:R2:W4:Y:S01]  /*02d0*/  @P2 LDG.E R12, desc[UR4][R16.64] ;  /* 0x00000004100c2981 */ /* 0x000522000c1e1900 */
[----:B-----5:R-:W-:-:S03]  /*02e0*/  IMAD.WIDE R8, R3, 0x4, R8 ;  /* 0x0000000403087825 */ /* 0x020fc600078e0208 */
[----:B------:R-:W5:Y:S01]  /*02f0*/  @P3 LDG.E R10, desc[UR4][R18.64+-0x2400] ;  /* 0xffdc0004120a3981 */ /* 0x000f62000c1e1900 */
[----:B------:R-:W-:-:S03]  /*0300*/  IMAD.MOV.U32 R20, RZ, RZ, RZ ;  /* 0x000000ffff147224 */ /* 0x000fc600078e00ff */
[----:B------:R-:W5:Y:S01]  /*0310*/  @!P0 LDG.E.EL R11, desc[UR4][R8.64] ;  /* 0x00000004080b8981 */ /* 0x000f62000c2e1900 */
[----:B---3--:R-:W-:-:S04]  /*0320*/  IMAD.WIDE R6, R3, 0x4, R6 ;  /* 0x0000000403067825 */ /* 0x008fc800078e0206 */
[----:B-1----:R-:W-:Y:S01]  /*0330*/  IMAD.WIDE R14, R3, 0x4, R4 ;  /* 0x00000004030e7825 */ /* 0x002fe200078e0204 */
[----:B------:R1:W3:Y:S01]  /*0340*/  @!P0 LDG.E.EL R13, desc[UR4][R6.64] ;  /* 0x00000004060d8981 */ /* 0x0002e2000c2e1900 */
[----:B------:R-:W1:Y:S03]  /*0350*/  LDC.64 R4, c[0x0][0x240] ;  /* 0x00009000ff047b82 */ /* 0x000e660000000a00 */
[----:B------:R-:W3:Y:S01]  /*0360*/  @!P0 LDG.E.EL R20, desc[UR4][R14.64] ;  /* 0x000000040e148981 */ /* 0x000ee2000c2e1900 */
[----:B01----:R-:W-:-:S04]  /*0370*/  IMAD.WIDE R4, R0, 0x4, R4 ;  /* 0x0000000400047825 */ /* 0x003fc800078e0204 */
[----:B--2---:R-:W-:Y:S01]  /*0380*/  FADD R16, R2, 9.9999997473787516356e-06 ;  /* 0x3727c5ac02107421 */ /* 0x004fe20000000000 */
[----:B------:R-:W-:-:S03]  /*0390*/  IMAD.MOV.U32 R2, RZ, RZ, 0x3e800000 ;  /* 0x3e800000ff027424 */ /* 0x000fc600078e00ff */
[----:B------:R-:W0:Y:S02]  /*03a0*/  MUFU.SQRT R17, R16 ;  /* 0x0000001000117308 */ /* 0x000e240000002000 */
[C---:B0-----:R-:W-:Y:S02]  /*03b0*/  FSETP.GT.AND P4, PT, R17.reuse, 8.50705917302346158658e+37, PT ;  /* 0x7e8000001100780b */ /* 0x041fe40003f84000 */
[C---:B------:R-:W-:Y:S02]  /*03c0*/  FSETP.GEU.AND P5, PT, R17.reuse, 1.175494350822287508e-38, PT ;  /* 0x008000001100780b */ /* 0x040fe40003fae000 */
[----:B------:R-:W-:Y:S02]  /*03d0*/  FSEL R6, R2, 1, P4 ;  /* 0x3f80000002067808 */ /* 0x000fe40002000000 */
[----:B------:R-:W0:Y:S07]  /*03e0*/  LDC.64 R2, c[0x0][0x248] ;  /* 0x00009200ff027b82 */ /* 0x000e2e0000000a00 */
[----:B------:R-:W-:-:S02]  /*03f0*/  @P4 FMUL R17, R17, 0.25 ;  /* 0x3e80000011114820 */ /* 0x000fc40000400000 */
[----:B------:R-:W-:Y:S02]  /*0400*/  @!P5 FMUL R6, R6, 16777216 ;  /* 0x4b8000000606d820 */ /* 0x000fe40000400000 */
[----:B------:R-:W-:Y:S01]  /*0410*/  @!P5 FMUL R17, R17, 16777216 ;  /* 0x4b8000001111d820 */ /* 0x000fe20000400000 */
[----:B----4-:R-:W-:-:S05]  /*0420*/  SEL R12, R12, RZ, P2 ;  /* 0x000000ff0c0c7207 */ /* 0x010fca0001000000 */
[----:B------:R-:W1:Y:S01]  /*0430*/  MUFU.RCP R17, R17 ;  /* 0x0000001100117308 */ /* 0x000e620000001000 */
[----:B-----5:R-:W-:-:S05]  /*0440*/  @P1 SEL R12, R10, RZ, P3 ;  /* 0x000000ff0a0c1207 */ /* 0x020fca0001800000 */
[----:B------:R-:W-:Y:S01]  /*0450*/  FADD R11, R12, -R11 ;  /* 0x8000000b0c0b7221 */ /* 0x000fe20000000000 */
[----:B------:R2:W-:Y:S01]  /*0460*/  @!P0 STG.E desc[UR4][R4.64], R12 ;  /* 0x0000000c04008986 */ /* 0x0005e2000c101904 */
[----:B0-----:R-:W-:-:S04]  /*0470*/  IMAD.WIDE R2, R0, 0x4, R2 ;  /* 0x0000000400027825 */ /* 0x001fc800078e0202 */
[----:B-1----:R-:W-:-:S04]  /*0480*/  FMUL R6, R17, R6 ;  /* 0x0000000611067220 */ /* 0x002fc80000400000 */
[----:B------:R-:W-:-:S04]  /*0490*/  FMUL R11, R11, R6 ;  /* 0x000000060b0b7220 */ /* 0x000fc80000400000 */
[----:B---3--:R-:W-:-:S05]  /*04a0*/  FFMA R11, R11, R13, R20 ;  /* 0x0000000d0b0b7223 */ /* 0x008fca0000000014 */
[----:B------:R-:W-:-:S04]  /*04b0*/  FSETP.GEU.AND P1, PT, R11, RZ, PT ;  /* 0x000000ff0b00720b */ /* 0x000fc80003f2e000 */
[----:B------:R-:W-:Y:S01]  /*04c0*/  FSEL R11, R11, RZ, P1 ;  /* 0x000000ff0b0b7208 */ /* 0x000fe20000800000 */
[----:B--2---:R-:W-:Y:S08]  /*04d0*/  @P0 EXIT ;  /* 0x000000000000094d */ /* 0x004ff00003800000 */
[----:B------:R-:W-:Y:S01]  /*04e0*/  STG.E desc[UR4][R2.64], R11 ;  /* 0x0000000b02007986 */ /* 0x000fe2000c101904 */
[----:B------:R-:W-:Y:S05]  /*04f0*/  EXIT ;  /* 0x000000000000794d */ /* 0x000fea0003800000 */
.L_x_0:
[----:B------:R-:W-:-:S00]  /*0500*/  BRA `(.L_x_0) ;  /* 0xfffffffc00fc7947 */ /* 0x000fc0000383ffff */
[----:B------:R-:W-:-:S00]  /*0510*/  NOP ;  /* 0x0000000000007918 */ /* 0x000fc00000000000 */
        /* <DEDUP_REMOVED lines=14> */
.L_x_1:


//--------------------- .nv.global.init           --------------------------
	.section	.nv.global.init,"aw",@progbits
.nv.global.init:
	.type		_$_str,@object
	.size		_$_str,(_$_str_$_2 - _$_str)
_$_str:
        /*0000*/ 	.byte	0x5f, 0x5f, 0x43, 0x55, 0x44, 0x41, 0x5f, 0x46, 0x54, 0x5a, 0x00
	.type		_$_str_$_2,@object
	.size		_$_str_$_2,(.L_1 - _$_str_$_2)
_$_str_$_2:
        /*000b*/ 	.byte	0x5f, 0x5f, 0x43, 0x55, 0x44, 0x41, 0x5f, 0x50, 0x52, 0x45, 0x43, 0x5f, 0x53, 0x51, 0x52, 0x54
        /*001b*/ 	.byte	0x00
.L_1:


//--------------------- .nv.constant0.triton_poi_fused__native_batch_norm_legit_no_training_cat_relu_54 --------------------------
	.section	.nv.constant0.triton_poi_fused__native_batch_norm_legit_no_training_cat_relu_54,"a",@progbits
	.sectionflags	@""
	.align	4
.nv.constant0.triton_poi_fused__native_batch_norm_legit_no_training_cat_relu_54:
	.zero		596
